//
// Generated by NVIDIA NVVM Compiler
//
// Compiler Build ID: CL-36424714
// Cuda compilation tools, release 13.0, V13.0.88
// Based on NVVM 20.0.0
//

.version 9.0
.target sm_100
.address_size 64

	// .globl	_Z7minimumPiS_i

.visible .entry _Z7minimumPiS_i(
	.param .u64 .ptr .align 1 _Z7minimumPiS_i_param_0,
	.param .u64 .ptr .align 1 _Z7minimumPiS_i_param_1,
	.param .u32 _Z7minimumPiS_i_param_2
)
{
	.reg .pred 	%p<10>;
	.reg .b32 	%r<117>;
	.reg .b64 	%rd<16>;

	ld.param.u64 	%rd4, [_Z7minimumPiS_i_param_0];
	ld.param.u64 	%rd3, [_Z7minimumPiS_i_param_1];
	ld.param.u32 	%r35, [_Z7minimumPiS_i_param_2];
	cvta.to.global.u64 	%rd1, %rd4;
	mov.u32 	%r1, %ctaid.x;
	shl.b32 	%r105, %r1, 8;
	setp.le.s32 	%p1, %r35, %r105;
	mov.b32 	%r116, 7888888;
	@%p1 bra 	$L__BB0_13;
	add.s32 	%r39, %r105, 1;
	add.s32 	%r40, %r105, 256;
	min.s32 	%r41, %r40, %r35;
	max.s32 	%r3, %r41, %r39;
	and.b32  	%r4, %r3, 15;
	sub.s32 	%r42, %r105, %r3;
	setp.gt.u32 	%p2, %r42, -16;
	mov.b32 	%r116, 7888888;
	@%p2 bra 	$L__BB0_4;
	add.s32 	%r44, %r105, %r4;
	sub.s32 	%r101, %r44, %r3;
	add.s64 	%rd2, %rd1, 32;
	mov.b32 	%r116, 7888888;
$L__BB0_3:
	.pragma "nounroll";
	mul.wide.s32 	%rd5, %r105, 4;
	add.s64 	%rd6, %rd2, %rd5;
	ld.global.u32 	%r45, [%rd6+-32];
	min.s32 	%r46, %r116, %r45;
	ld.global.u32 	%r47, [%rd6+-28];
	min.s32 	%r48, %r46, %r47;
	ld.global.u32 	%r49, [%rd6+-24];
	min.s32 	%r50, %r48, %r49;
	ld.global.u32 	%r51, [%rd6+-20];
	min.s32 	%r52, %r50, %r51;
	ld.global.u32 	%r53, [%rd6+-16];
	min.s32 	%r54, %r52, %r53;
	ld.global.u32 	%r55, [%rd6+-12];
	min.s32 	%r56, %r54, %r55;
	ld.global.u32 	%r57, [%rd6+-8];
	min.s32 	%r58, %r56, %r57;
	ld.global.u32 	%r59, [%rd6+-4];
	min.s32 	%r60, %r58, %r59;
	ld.global.u32 	%r61, [%rd6];
	min.s32 	%r62, %r60, %r61;
	ld.global.u32 	%r63, [%rd6+4];
	min.s32 	%r64, %r62, %r63;
	ld.global.u32 	%r65, [%rd6+8];
	min.s32 	%r66, %r64, %r65;
	ld.global.u32 	%r67, [%rd6+12];
	min.s32 	%r68, %r66, %r67;
	ld.global.u32 	%r69, [%rd6+16];
	min.s32 	%r70, %r68, %r69;
	ld.global.u32 	%r71, [%rd6+20];
	min.s32 	%r72, %r70, %r71;
	ld.global.u32 	%r73, [%rd6+24];
	min.s32 	%r74, %r72, %r73;
	ld.global.u32 	%r75, [%rd6+28];
	min.s32 	%r116, %r74, %r75;
	add.s32 	%r105, %r105, 16;
	add.s32 	%r101, %r101, 16;
	setp.ne.s32 	%p3, %r101, 0;
	@%p3 bra 	$L__BB0_3;
$L__BB0_4:
	setp.eq.s32 	%p4, %r4, 0;
	@%p4 bra 	$L__BB0_13;
	and.b32  	%r15, %r3, 7;
	setp.lt.u32 	%p5, %r4, 8;
	@%p5 bra 	$L__BB0_7;
	mul.wide.s32 	%rd7, %r105, 4;
	add.s64 	%rd8, %rd1, %rd7;
	ld.global.u32 	%r77, [%rd8];
	min.s32 	%r78, %r116, %r77;
	ld.global.u32 	%r79, [%rd8+4];
	min.s32 	%r80, %r78, %r79;
	ld.global.u32 	%r81, [%rd8+8];
	min.s32 	%r82, %r80, %r81;
	ld.global.u32 	%r83, [%rd8+12];
	min.s32 	%r84, %r82, %r83;
	ld.global.u32 	%r85, [%rd8+16];
	min.s32 	%r86, %r84, %r85;
	ld.global.u32 	%r87, [%rd8+20];
	min.s32 	%r88, %r86, %r87;
	ld.global.u32 	%r89, [%rd8+24];
	min.s32 	%r90, %r88, %r89;
	ld.global.u32 	%r91, [%rd8+28];
	min.s32 	%r116, %r90, %r91;
	add.s32 	%r105, %r105, 8;
$L__BB0_7:
	setp.eq.s32 	%p6, %r15, 0;
	@%p6 bra 	$L__BB0_13;
	and.b32  	%r21, %r3, 3;
	setp.lt.u32 	%p7, %r15, 4;
	@%p7 bra 	$L__BB0_10;
	mul.wide.s32 	%rd9, %r105, 4;
	add.s64 	%rd10, %rd1, %rd9;
	ld.global.u32 	%r93, [%rd10];
	min.s32 	%r94, %r116, %r93;
	ld.global.u32 	%r95, [%rd10+4];
	min.s32 	%r96, %r94, %r95;
	ld.global.u32 	%r97, [%rd10+8];
	min.s32 	%r98, %r96, %r97;
	ld.global.u32 	%r99, [%rd10+12];
	min.s32 	%r116, %r98, %r99;
	add.s32 	%r105, %r105, 4;
$L__BB0_10:
	setp.eq.s32 	%p8, %r21, 0;
	@%p8 bra 	$L__BB0_13;
	neg.s32 	%r113, %r21;
$L__BB0_12:
	.pragma "nounroll";
	mul.wide.s32 	%rd11, %r105, 4;
	add.s64 	%rd12, %rd1, %rd11;
	ld.global.u32 	%r100, [%rd12];
	min.s32 	%r116, %r116, %r100;
	add.s32 	%r105, %r105, 1;
	add.s32 	%r113, %r113, 1;
	setp.ne.s32 	%p9, %r113, 0;
	@%p9 bra 	$L__BB0_12;
$L__BB0_13:
	cvta.to.global.u64 	%rd13, %rd3;
	mul.wide.u32 	%rd14, %r1, 4;
	add.s64 	%rd15, %rd13, %rd14;
	st.global.u32 	[%rd15], %r116;
	ret;

}


// ===== COMPILED SASS (sm_100) =====

	.target	sm_100

	.elftype	@"ET_EXEC"


//--------------------- .note.nv.tkinfo           --------------------------
	.section	.note.nv.tkinfo,"",@"SHT_NOTE"
	.sectionflags	@"SHF_NOTE_NV_TKINFO"
	.tkinfo
        /*0018*/ 	.word	0x00000002
        /*0030*/ 	.string	""
        /*0030*/ 	.string	"ptxas"
        /*0030*/ 	.string	"Cuda compilation tools, release 13.0, V13.0.88"
        /*0030*/ 	.string	"Build cuda_13.0.r13.0/compiler.36424714_0"
        /*0030*/ 	.string	"-arch sm_100 -m 64 "



//--------------------- .note.nv.cuinfo           --------------------------
	.section	.note.nv.cuinfo,"",@"SHT_NOTE"
	.sectionflags	@"SHF_NOTE_NV_CUINFO"
        /*0018*/ 	.short	0x0002
        /*001a*/ 	.short	0x0064
        /*001c*/ 	.short	0x0082
	.zero		2


//--------------------- .nv.info                  --------------------------
	.section	.nv.info,"",@"SHT_CUDA_INFO"
	.align	4


	//----- nvinfo : EIATTR_REGCOUNT
	.align		4
        /*0000*/ 	.byte	0x04, 0x2f
        /*0002*/ 	.short	(.L_1 - .L_0)
	.align		4
.L_0:
        /*0004*/ 	.word	index@(_Z7minimumPiS_i)
        /*0008*/ 	.word	0x0000001d


	//----- nvinfo : EIATTR_FRAME_SIZE
	.align		4
.L_1:
        /*000c*/ 	.byte	0x04, 0x11
        /*000e*/ 	.short	(.L_3 - .L_2)
	.align		4
.L_2:
        /*0010*/ 	.word	index@(_Z7minimumPiS_i)
        /*0014*/ 	.word	0x00000000


	//----- nvinfo : EIATTR_MIN_STACK_SIZE
	.align		4
.L_3:
        /*0018*/ 	.byte	0x04, 0x12
        /*001a*/ 	.short	(.L_5 - .L_4)
	.align		4
.L_4:
        /*001c*/ 	.word	index@(_Z7minimumPiS_i)
        /*0020*/ 	.word	0x00000000
.L_5:


//--------------------- .nv.compat                --------------------------
	.section	.nv.compat,"",@"SHT_CUDA_COMPAT_INFO"
	.align	4
        /*0000*/ 	.byte	0x02, 0x09, 0x00, 0x00, 0x02, 0x02, 0x01, 0x00, 0x02, 0x05, 0x05, 0x00, 0x03, 0x07, 0x01, 0x01
        /*0010*/ 	.byte	0x02, 0x03, 0x00, 0x00, 0x02, 0x06, 0x01, 0x00, 0x04, 0x0b, 0x08, 0x00, 0x09, 0x00, 0x00, 0x00
        /*0020*/ 	.byte	0x00, 0x00, 0x00, 0x00


//--------------------- .nv.info._Z7minimumPiS_i  --------------------------
	.section	.nv.info._Z7minimumPiS_i,"",@"SHT_CUDA_INFO"
	.sectionflags	@""
	.align	4


	//----- nvinfo : EIATTR_CUDA_API_VERSION
	.align		4
        /*0000*/ 	.byte	0x04, 0x37
        /*0002*/ 	.short	(.L_7 - .L_6)
.L_6:
        /*0004*/ 	.word	0x00000082


	//----- nvinfo : EIATTR_KPARAM_INFO
	.align		4
.L_7:
        /*0008*/ 	.byte	0x04, 0x17
        /*000a*/ 	.short	(.L_9 - .L_8)
.L_8:
        /*000c*/ 	.word	0x00000000
        /*0010*/ 	.short	0x0002
        /*0012*/ 	.short	0x0010
        /*0014*/ 	.byte	0x00, 0xf0, 0x11, 0x00


	//----- nvinfo : EIATTR_KPARAM_INFO
	.align		4
.L_9:
        /*0018*/ 	.byte	0x04, 0x17
        /*001a*/ 	.short	(.L_11 - .L_10)
.L_10:
        /*001c*/ 	.word	0x00000000
        /*0020*/ 	.short	0x0001
        /*0022*/ 	.short	0x0008
        /*0024*/ 	.byte	0x00, 0xf5, 0x21, 0x00


	//----- nvinfo : EIATTR_KPARAM_INFO
	.align		4
.L_11:
        /*0028*/ 	.byte	0x04, 0x17
        /*002a*/ 	.short	(.L_13 - .L_12)
.L_12:
        /*002c*/ 	.word	0x00000000
        /*0030*/ 	.short	0x0000
        /*0032*/ 	.short	0x0000
        /*0034*/ 	.byte	0x00, 0xf5, 0x21, 0x00


	//----- nvinfo : EIATTR_SPARSE_MMA_MASK
	.align		4
.L_13:
        /*0038*/ 	.byte	0x03, 0x50
        /*003a*/ 	.short	0x0000


	//----- nvinfo : EIATTR_MAXREG_COUNT
	.align		4
        /*003c*/ 	.byte	0x03, 0x1b
        /*003e*/ 	.short	0x00ff


	//----- nvinfo : EIATTR_MERCURY_ISA_VERSION
	.align		4
        /*0040*/ 	.byte	0x03, 0x5f
        /*0042*/ 	.short	0x0101


	//----- nvinfo : EIATTR_VRC_CTA_INIT_COUNT
	.align		4
        /*0044*/ 	.byte	0x02, 0x4a
	.zero		1
	.zero		1


	//----- nvinfo : EIATTR_EXIT_INSTR_OFFSETS
	.align		4
        /*0048*/ 	.byte	0x04, 0x1c
        /*004a*/ 	.short	(.L_15 - .L_14)


	//   ....[0]....
.L_14:
        /*004c*/ 	.word	0x00000610


	//----- nvinfo : EIATTR_CBANK_PARAM_SIZE
	.align		4
.L_15:
        /*0050*/ 	.byte	0x03, 0x19
        /*0052*/ 	.short	0x0014


	//----- nvinfo : EIATTR_PARAM_CBANK
	.align		4
        /*0054*/ 	.byte	0x04, 0x0a
        /*0056*/ 	.short	(.L_17 - .L_16)
	.align		4
.L_16:
        /*0058*/ 	.word	index@(.nv.constant0._Z7minimumPiS_i)
        /*005c*/ 	.short	0x0380
        /*005e*/ 	.short	0x0014


	//----- nvinfo : EIATTR_SW_WAR
	.align		4
.L_17:
        /*0060*/ 	.byte	0x04, 0x36
        /*0062*/ 	.short	(.L_19 - .L_18)
.L_18:
        /*0064*/ 	.word	0x00000008
.L_19:


//--------------------- .nv.callgraph             --------------------------
	.section	.nv.callgraph,"",@"SHT_CUDA_CALLGRAPH"
	.align	4
	.sectionentsize	8
	.align		4
        /*0000*/ 	.word	0x00000000
	.align		4
        /*0004*/ 	.word	0xffffffff
	.align		4
        /*0008*/ 	.word	0x00000000
	.align		4
        /*000c*/ 	.word	0xfffffffe
	.align		4
        /*0010*/ 	.word	0x00000000
	.align		4
        /*0014*/ 	.word	0xfffffffd
	.align		4
        /*0018*/ 	.word	0x00000000
	.align		4
        /*001c*/ 	.word	0xfffffffc


//--------------------- .text._Z7minimumPiS_i     --------------------------
	.section	.text._Z7minimumPiS_i,"ax",@progbits
	.align	128
        .global         _Z7minimumPiS_i
        .type           _Z7minimumPiS_i,@function
        .size           _Z7minimumPiS_i,(.L_x_7 - _Z7minimumPiS_i)
        .other          _Z7minimumPiS_i,@"STO_CUDA_ENTRY STV_DEFAULT"
_Z7minimumPiS_i:
.text._Z7minimumPiS_i:
[----:B------:R-:W-:Y:S01]  /*0000*/  LDC R1, c[0x0][0x37c] ;  /* 0x0000df00ff017b82 */ /* 0x000fe20000000800 */
[----:B------:R-:W0:Y:S07]  /*0010*/  S2R R6, SR_CTAID.X ;  /* 0x0000000000067919 */ /* 0x000e2e0000002500 */
[----:B------:R-:W1:Y:S01]  /*0020*/  LDC R8, c[0x0][0x390] ;  /* 0x0000e400ff087b82 */ /* 0x000e620000000800 */
[----:B------:R-:W2:Y:S01]  /*0030*/  LDCU.64 UR4, c[0x0][0x358] ;  /* 0x00006b00ff0477ac */ /* 0x000ea20008000a00 */
[----:B------:R-:W-:-:S02]  /*0040*/  IMAD.MOV.U32 R0, RZ, RZ, 0x785ff8 ;  /* 0x00785ff8ff007424 */ /* 0x000fc400078e00ff */
[----:B0-----:R-:W-:-:S05]  /*0050*/  IMAD.SHL.U32 R7, R6, 0x100, RZ ;  /* 0x0000010006077824 */ /* 0x001fca00078e00ff */
[----:B-1----:R-:W-:-:S13]  /*0060*/  ISETP.GE.AND P0, PT, R7, R8, PT ;  /* 0x000000080700720c */ /* 0x002fda0003f06270 */
[----:B--2---:R-:W-:Y:S05]  /*0070*/  @P0 BRA `(.L_x_0) ;  /* 0x0000000400580947 */ /* 0x004fea0003800000 */
[----:B------:R-:W-:-:S04]  /*0080*/  VIADDMNMX R8, R7, 0x100, R8, PT ;  /* 0x0000010007087846 */ /* 0x000fc80003800108 */
[----:B------:R-:W-:-:S04]  /*0090*/  VIADDMNMX R8, R7, 0x1, R8, !PT ;  /* 0x0000000107087846 */ /* 0x000fc80007800108 */
[----:B------:R-:W-:Y:S01]  /*00a0*/  LOP3.LUT R10, R8, 0xf, RZ, 0xc0, !PT ;  /* 0x0000000f080a7812 */ /* 0x000fe200078ec0ff */
[----:B------:R-:W-:-:S03]  /*00b0*/  IMAD.IADD R0, R7, 0x1, -R8 ;  /* 0x0000000107007824 */ /* 0x000fc600078e0a08 */
[----:B------:R-:W-:Y:S02]  /*00c0*/  ISETP.NE.AND P0, PT, R10, RZ, PT ;  /* 0x000000ff0a00720c */ /* 0x000fe40003f05270 */
[----:B------:R-:W-:Y:S01]  /*00d0*/  ISETP.GT.U32.AND P1, PT, R0, -0x10, PT ;  /* 0xfffffff00000780c */ /* 0x000fe20003f24070 */
[----:B------:R-:W-:-:S12]  /*00e0*/  IMAD.MOV.U32 R0, RZ, RZ, 0x785ff8 ;  /* 0x00785ff8ff007424 */ /* 0x000fd800078e00ff */
[----:B------:R-:W-:Y:S05]  /*00f0*/  @P1 BRA `(.L_x_1) ;  /* 0x0000000000881947 */ /* 0x000fea0003800000 */
[----:B------:R-:W0:Y:S01]  /*0100*/  LDC.64 R2, c[0x0][0x380] ;  /* 0x0000e000ff027b82 */ /* 0x000e220000000a00 */
[----:B------:R-:W-:Y:S01]  /*0110*/  IADD3 R14, PT, PT, -R8, R7, R10 ;  /* 0x00000007080e7210 */ /* 0x000fe20007ffe10a */
[----:B------:R-:W-:Y:S01]  /*0120*/  IMAD.MOV.U32 R0, RZ, RZ, 0x785ff8 ;  /* 0x00785ff8ff007424 */ /* 0x000fe200078e00ff */
[----:B0-----:R-:W-:-:S05]  /*0130*/  IADD3 R2, P1, PT, R2, 0x20, RZ ;  /* 0x0000002002027810 */ /* 0x001fca0007f3e0ff */
[----:B------:R-:W-:-:S08]  /*0140*/  IMAD.X R3, RZ, RZ, R3, P1 ;  /* 0x000000ffff037224 */ /* 0x000fd000008e0603 */
.L_x_2:
[----:B------:R-:W-:-:S05]  /*0150*/  IMAD.WIDE R4, R7, 0x4, R2 ;  /* 0x0000000407047825 */ /* 0x000fca00078e0202 */
[----:B------:R-:W2:Y:S04]  /*0160*/  LDG.E R17, desc[UR4][R4.64+-0x20] ;  /* 0xffffe00404117981 */ /* 0x000ea8000c1e1900 */
[----:B------:R-:W2:Y:S04]  /*0170*/  LDG.E R19, desc[UR4][R4.64+-0x1c] ;  /* 0xffffe40404137981 */ /* 0x000ea8000c1e1900 */
[----:B------:R-:W3:Y:S04]  /*0180*/  LDG.E R22, desc[UR4][R4.64+-0x18] ;  /* 0xffffe80404167981 */ /* 0x000ee8000c1e1900 */
[----:B------:R-:W3:Y:S04]  /*0190*/  LDG.E R21, desc[UR4][R4.64+-0x14] ;  /* 0xffffec0404157981 */ /* 0x000ee8000c1e1900 */
[----:B------:R-:W4:Y:S04]  /*01a0*/  LDG.E R24, desc[UR4][R4.64+-0x10] ;  /* 0xfffff00404187981 */ /* 0x000f28000c1e1900 */
[----:B------:R-:W4:Y:S04]  /*01b0*/  LDG.E R23, desc[UR4][R4.64+-0xc] ;  /* 0xfffff40404177981 */ /* 0x000f28000c1e1900 */
[----:B------:R-:W5:Y:S04]  /*01c0*/  LDG.E R26, desc[UR4][R4.64+-0x8] ;  /* 0xfffff804041a7981 */ /* 0x000f68000c1e1900 */
        /* <DEDUP_REMOVED lines=8> */
[----:B------:R-:W5:Y:S01]  /*0250*/  LDG.E R20, desc[UR4][R4.64+0x1c] ;  /* 0x00001c0404147981 */ /* 0x000f62000c1e1900 */
[----:B------:R-:W-:-:S02]  /*0260*/  VIADD R14, R14, 0x10 ;  /* 0x000000100e0e7836 */ /* 0x000fc40000000000 */
[----:B------:R-:W-:-:S03]  /*0270*/  VIADD R7, R7, 0x10 ;  /* 0x0000001007077836 */ /* 0x000fc60000000000 */
[----:B------:R-:W-:Y:S02]  /*0280*/  ISETP.NE.AND P1, PT, R14, RZ, PT ;  /* 0x000000ff0e00720c */ /* 0x000fe40003f25270 */
[----:B--2---:R-:W-:-:S04]  /*0290*/  VIMNMX3 R17, R0, R17, R19, PT ;  /* 0x000000110011720f */ /* 0x004fc80003800113 */
[----:B---3--:R-:W-:-:S04]  /*02a0*/  VIMNMX3 R17, R17, R22, R21, PT ;  /* 0x000000161111720f */ /* 0x008fc80003800115 */
[----:B----4-:R-:W-:-:S04]  /*02b0*/  VIMNMX3 R17, R17, R24, R23, PT ;  /* 0x000000181111720f */ /* 0x010fc80003800117 */
[----:B-----5:R-:W-:-:S04]  /*02c0*/  VIMNMX3 R17, R17, R26, R25, PT ;  /* 0x0000001a1111720f */ /* 0x020fc80003800119 */
[----:B------:R-:W-:-:S04]  /*02d0*/  VIMNMX3 R15, R17, R15, R18, PT ;  /* 0x0000000f110f720f */ /* 0x000fc80003800112 */
[----:B------:R-:W-:-:S04]  /*02e0*/  VIMNMX3 R9, R15, R16, R9, PT ;  /* 0x000000100f09720f */ /* 0x000fc80003800109 */
[----:B------:R-:W-:-:S04]  /*02f0*/  VIMNMX3 R9, R9, R13, R12, PT ;  /* 0x0000000d0909720f */ /* 0x000fc8000380010c */
[----:B------:R-:W-:Y:S01]  /*0300*/  VIMNMX3 R0, R9, R11, R20, PT ;  /* 0x0000000b0900720f */ /* 0x000fe20003800114 */
[----:B------:R-:W-:Y:S06]  /*0310*/  @P1 BRA `(.L_x_2) ;  /* 0xfffffffc008c1947 */ /* 0x000fec000383ffff */
.L_x_1:
[----:B------:R-:W-:Y:S05]  /*0320*/  @!P0 BRA `(.L_x_0) ;  /* 0x0000000000ac8947 */ /* 0x000fea0003800000 */
[----:B------:R-:W-:Y:S02]  /*0330*/  ISETP.GE.U32.AND P0, PT, R10, 0x8, PT ;  /* 0x000000080a00780c */ /* 0x000fe40003f06070 */
[----:B------:R-:W-:-:S04]  /*0340*/  LOP3.LUT R15, R8, 0x7, RZ, 0xc0, !PT ;  /* 0x00000007080f7812 */ /* 0x000fc800078ec0ff */
[----:B------:R-:W-:-:S07]  /*0350*/  ISETP.NE.AND P1, PT, R15, RZ, PT ;  /* 0x000000ff0f00720c */ /* 0x000fce0003f25270 */
[----:B------:R-:W-:Y:S06]  /*0360*/  @!P0 BRA `(.L_x_3) ;  /* 0x00000000003c8947 */ /* 0x000fec0003800000 */
[----:B------:R-:W0:Y:S02]  /*0370*/  LDC.64 R2, c[0x0][0x380] ;  /* 0x0000e000ff027b82 */ /* 0x000e240000000a00 */
[----:B0-----:R-:W-:-:S05]  /*0380*/  IMAD.WIDE R2, R7, 0x4, R2 ;  /* 0x0000000407027825 */ /* 0x001fca00078e0202 */
[----:B------:R-:W2:Y:S04]  /*0390*/  LDG.E R5, desc[UR4][R2.64] ;  /* 0x0000000402057981 */ /* 0x000ea8000c1e1900 */
[----:B------:R-:W2:Y:S04]  /*03a0*/  LDG.E R4, desc[UR4][R2.64+0x4] ;  /* 0x0000040402047981 */ /* 0x000ea8000c1e1900 */
[----:B------:R-:W3:Y:S04]  /*03b0*/  LDG.E R9, desc[UR4][R2.64+0x8] ;  /* 0x0000080402097981 */ /* 0x000ee8000c1e1900 */
[----:B------:R-:W3:Y:S04]  /*03c0*/  LDG.E R10, desc[UR4][R2.64+0xc] ;  /* 0x00000c04020a7981 */ /* 0x000ee8000c1e1900 */
[----:B------:R-:W4:Y:S04]  /*03d0*/  LDG.E R11, desc[UR4][R2.64+0x10] ;  /* 0x00001004020b7981 */ /* 0x000f28000c1e1900 */
[----:B------:R-:W4:Y:S04]  /*03e0*/  LDG.E R12, desc[UR4][R2.64+0x14] ;  /* 0x00001404020c7981 */ /* 0x000f28000c1e1900 */
[----:B------:R-:W5:Y:S04]  /*03f0*/  LDG.E R13, desc[UR4][R2.64+0x18] ;  /* 0x00001804020d7981 */ /* 0x000f68000c1e1900 */
[----:B------:R-:W5:Y:S01]  /*0400*/  LDG.E R14, desc[UR4][R2.64+0x1c] ;  /* 0x00001c04020e7981 */ /* 0x000f62000c1e1900 */
[----:B------:R-:W-:Y:S01]  /*0410*/  VIADD R7, R7, 0x8 ;  /* 0x0000000807077836 */ /* 0x000fe20000000000 */
[----:B--2---:R-:W-:-:S04]  /*0420*/  VIMNMX3 R4, R0, R5, R4, PT ;  /* 0x000000050004720f */ /* 0x004fc80003800104 */
[----:B---3--:R-:W-:-:S04]  /*0430*/  VIMNMX3 R4, R4, R9, R10, PT ;  /* 0x000000090404720f */ /* 0x008fc8000380010a */
[----:B----4-:R-:W-:-:S04]  /*0440*/  VIMNMX3 R4, R4, R11, R12, PT ;  /* 0x0000000b0404720f */ /* 0x010fc8000380010c */
[----:B-----5:R-:W-:-:S07]  /*0450*/  VIMNMX3 R0, R4, R13, R14, PT ;  /* 0x0000000d0400720f */ /* 0x020fce000380010e */
.L_x_3:
        /* <DEDUP_REMOVED lines=10> */
[----:B------:R-:W3:Y:S01]  /*0500*/  LDG.E R10, desc[UR4][R2.64+0xc] ;  /* 0x00000c04020a7981 */ /* 0x000ee2000c1e1900 */
[----:B------:R-:W-:Y:S01]  /*0510*/  VIADD R7, R7, 0x4 ;  /* 0x0000000407077836 */ /* 0x000fe20000000000 */
[----:B--2---:R-:W-:-:S04]  /*0520*/  VIMNMX3 R0, R0, R5, R4, PT ;  /* 0x000000050000720f */ /* 0x004fc80003800104 */
[----:B---3--:R-:W-:-:S07]  /*0530*/  VIMNMX3 R0, R0, R9, R10, PT ;  /* 0x000000090000720f */ /* 0x008fce000380010a */
.L_x_4:
[----:B------:R-:W-:Y:S05]  /*0540*/  @!P1 BRA `(.L_x_0) ;  /* 0x0000000000249947 */ /* 0x000fea0003800000 */
[----:B------:R-:W0:Y:S01]  /*0550*/  LDC.64 R4, c[0x0][0x380] ;  /* 0x0000e000ff047b82 */ /* 0x000e220000000a00 */
[----:B------:R-:W-:-:S07]  /*0560*/  IMAD.MOV R8, RZ, RZ, -R8 ;  /* 0x000000ffff087224 */ /* 0x000fce00078e0a08 */
.L_x_5:
[----:B0-----:R-:W-:-:S06]  /*0570*/  IMAD.WIDE R2, R7, 0x4, R4 ;  /* 0x0000000407027825 */ /* 0x001fcc00078e0204 */
[----:B------:R-:W2:Y:S01]  /*0580*/  LDG.E R3, desc[UR4][R2.64] ;  /* 0x0000000402037981 */ /* 0x000ea2000c1e1900 */
[----:B------:R-:W-:Y:S02]  /*0590*/  VIADD R8, R8, 0x1 ;  /* 0x0000000108087836 */ /* 0x000fe40000000000 */
[----:B------:R-:W-:-:S03]  /*05a0*/  VIADD R7, R7, 0x1 ;  /* 0x0000000107077836 */ /* 0x000fc60000000000 */
[----:B------:R-:W-:Y:S02]  /*05b0*/  ISETP.NE.AND P0, PT, R8, RZ, PT ;  /* 0x000000ff0800720c */ /* 0x000fe40003f05270 */
[----:B--2---:R-:W-:-:S11]  /*05c0*/  VIMNMX R0, PT, PT, R3, R0, PT ;  /* 0x0000000003007248 */ /* 0x004fd60003fe0100 */
[----:B------:R-:W-:Y:S05]  /*05d0*/  @P0 BRA `(.L_x_5) ;  /* 0xfffffffc00e40947 */ /* 0x000fea000383ffff */
.L_x_0:
[----:B------:R-:W0:Y:S02]  /*05e0*/  LDC.64 R2, c[0x0][0x388] ;  /* 0x0000e200ff027b82 */ /* 0x000e240000000a00 */
[----:B0-----:R-:W-:-:S05]  /*05f0*/  IMAD.WIDE.U32 R6, R6, 0x4, R2 ;  /* 0x0000000406067825 */ /* 0x001fca00078e0002 */
[----:B------:R-:W-:Y:S01]  /*0600*/  STG.E desc[UR4][R6.64], R0 ;  /* 0x0000000006007986 */ /* 0x000fe2000c101904 */
[----:B------:R-:W-:Y:S05]  /*0610*/  EXIT ;  /* 0x000000000000794d */ /* 0x000fea0003800000 */
.L_x_6:
[----:B------:R-:W-:-:S00]  /*0620*/  BRA `(.L_x_6) ;  /* 0xfffffffc00fc7947 */ /* 0x000fc0000383ffff */
[----:B------:R-:W-:-:S00]  /*0630*/  NOP ;  /* 0x0000000000007918 */ /* 0x000fc00000000000 */
        /* <DEDUP_REMOVED lines=12> */
.L_x_7:


//--------------------- .nv.shared.reserved.0     --------------------------
	.section	.nv.shared.reserved.0,"aw",@nobits
	.weak		__nv_reservedSMEM_offset_0_alias
	.size		__nv_reservedSMEM_offset_0_alias, 0, 64
	.other		__nv_reservedSMEM_offset_0_alias,@"STO_CUDA_RESERVED_SHARED STV_DEFAULT"
__nv_reservedSMEM_offset_0_alias:
	.zero		0
	.zero		64


//--------------------- .nv.constant0._Z7minimumPiS_i --------------------------
	.section	.nv.constant0._Z7minimumPiS_i,"a",@progbits
	.sectionflags	@""
	.align	4
.nv.constant0._Z7minimumPiS_i:
	.zero		916


//--------------------- SYMBOLS --------------------------

	.type		.nv.reservedSmem.offset0,@object
	.size		.nv.reservedSmem.offset0,0x4
